//
// Generated by NVIDIA NVVM Compiler
//
// Compiler Build ID: CL-36424714
// Cuda compilation tools, release 13.0, V13.0.88
// Based on NVVM 20.0.0
//

.version 9.0
.target sm_100
.address_size 64


.entry _Z7collatzllPi(
	.param .u64 _Z7collatzllPi_param_0,
	.param .u64 _Z7collatzllPi_param_1,
	.param .u64 .ptr .align 1 _Z7collatzllPi_param_2
)
{
	.reg .pred 	%p<5>;
	.reg .b32 	%r<9>;
	.reg .b64 	%rd<17>;

	ld.param.u64 	%rd7, [_Z7collatzllPi_param_0];
	ld.param.u64 	%rd8, [_Z7collatzllPi_param_1];
	ld.param.u64 	%rd6, [_Z7collatzllPi_param_2];
	mov.u32 	%r3, %tid.x;
	cvt.u64.u32 	%rd9, %r3;
	mov.u32 	%r4, %ctaid.x;
	mov.u32 	%r5, %ntid.x;
	mul.wide.u32 	%rd10, %r4, %r5;
	add.s64 	%rd11, %rd10, %rd9;
	shl.b64 	%rd12, %rd11, 1;
	add.s64 	%rd15, %rd12, %rd7;
	setp.ge.s64 	%p1, %rd15, %rd8;
	@%p1 bra 	$L__BB0_7;
	mov.b32 	%r8, 1;
$L__BB0_2:
	add.s32 	%r8, %r8, 1;
	and.b64  	%rd13, %rd15, 1;
	setp.eq.b64 	%p2, %rd13, 1;
	not.pred 	%p3, %p2;
	@%p3 bra 	$L__BB0_4;
	mad.lo.s64 	%rd15, %rd15, 3, 1;
	bra.uni 	$L__BB0_5;
$L__BB0_4:
	shr.s64 	%rd15, %rd15, 1;
$L__BB0_5:
	setp.ne.s64 	%p4, %rd15, 1;
	@%p4 bra 	$L__BB0_2;
	cvta.to.global.u64 	%rd14, %rd6;
	atom.global.max.s32 	%r7, [%rd14], %r8;
$L__BB0_7:
	ret;

}


// ===== COMPILED SASS (sm_100) =====

	.target	sm_100

	.elftype	@"ET_EXEC"


//--------------------- .note.nv.tkinfo           --------------------------
	.section	.note.nv.tkinfo,"",@"SHT_NOTE"
	.sectionflags	@"SHF_NOTE_NV_TKINFO"
	.tkinfo
        /*0018*/ 	.word	0x00000002
        /*0030*/ 	.string	""
        /*0030*/ 	.string	"ptxas"
        /*0030*/ 	.string	"Cuda compilation tools, release 13.0, V13.0.88"
        /*0030*/ 	.string	"Build cuda_13.0.r13.0/compiler.36424714_0"
        /*0030*/ 	.string	"-arch sm_100 -m 64 "



//--------------------- .note.nv.cuinfo           --------------------------
	.section	.note.nv.cuinfo,"",@"SHT_NOTE"
	.sectionflags	@"SHF_NOTE_NV_CUINFO"
        /*0018*/ 	.short	0x0002
        /*001a*/ 	.short	0x0064
        /*001c*/ 	.short	0x0082
	.zero		2


//--------------------- .nv.info                  --------------------------
	.section	.nv.info,"",@"SHT_CUDA_INFO"
	.align	4


	//----- nvinfo : EIATTR_REGCOUNT
	.align		4
        /*0000*/ 	.byte	0x04, 0x2f
        /*0002*/ 	.short	(.L_1 - .L_0)
	.align		4
.L_0:
        /*0004*/ 	.word	index@(_Z7collatzllPi)
        /*0008*/ 	.word	0x0000000c


	//----- nvinfo : EIATTR_FRAME_SIZE
	.align		4
.L_1:
        /*000c*/ 	.byte	0x04, 0x11
        /*000e*/ 	.short	(.L_3 - .L_2)
	.align		4
.L_2:
        /*0010*/ 	.word	index@(_Z7collatzllPi)
        /*0014*/ 	.word	0x00000000


	//----- nvinfo : EIATTR_MIN_STACK_SIZE
	.align		4
.L_3:
        /*0018*/ 	.byte	0x04, 0x12
        /*001a*/ 	.short	(.L_5 - .L_4)
	.align		4
.L_4:
        /*001c*/ 	.word	index@(_Z7collatzllPi)
        /*0020*/ 	.word	0x00000000
.L_5:


//--------------------- .nv.compat                --------------------------
	.section	.nv.compat,"",@"SHT_CUDA_COMPAT_INFO"
	.align	4
        /*0000*/ 	.byte	0x02, 0x09, 0x00, 0x00, 0x02, 0x02, 0x01, 0x00, 0x02, 0x05, 0x05, 0x00, 0x03, 0x07, 0x01, 0x01
        /*0010*/ 	.byte	0x02, 0x03, 0x00, 0x00, 0x02, 0x06, 0x01, 0x00, 0x04, 0x0b, 0x08, 0x00, 0x09, 0x00, 0x00, 0x00
        /*0020*/ 	.byte	0x00, 0x00, 0x00, 0x00


//--------------------- .nv.info._Z7collatzllPi   --------------------------
	.section	.nv.info._Z7collatzllPi,"",@"SHT_CUDA_INFO"
	.sectionflags	@""
	.align	4


	//----- nvinfo : EIATTR_CUDA_API_VERSION
	.align		4
        /*0000*/ 	.byte	0x04, 0x37
        /*0002*/ 	.short	(.L_7 - .L_6)
.L_6:
        /*0004*/ 	.word	0x00000082


	//----- nvinfo : EIATTR_KPARAM_INFO
	.align		4
.L_7:
        /*0008*/ 	.byte	0x04, 0x17
        /*000a*/ 	.short	(.L_9 - .L_8)
.L_8:
        /*000c*/ 	.word	0x00000000
        /*0010*/ 	.short	0x0002
        /*0012*/ 	.short	0x0010
        /*0014*/ 	.byte	0x00, 0xf5, 0x21, 0x00


	//----- nvinfo : EIATTR_KPARAM_INFO
	.align		4
.L_9:
        /*0018*/ 	.byte	0x04, 0x17
        /*001a*/ 	.short	(.L_11 - .L_10)
.L_10:
        /*001c*/ 	.word	0x00000000
        /*0020*/ 	.short	0x0001
        /*0022*/ 	.short	0x0008
        /*0024*/ 	.byte	0x00, 0xf0, 0x21, 0x00


	//----- nvinfo : EIATTR_KPARAM_INFO
	.align		4
.L_11:
        /*0028*/ 	.byte	0x04, 0x17
        /*002a*/ 	.short	(.L_13 - .L_12)
.L_12:
        /*002c*/ 	.word	0x00000000
        /*0030*/ 	.short	0x0000
        /*0032*/ 	.short	0x0000
        /*0034*/ 	.byte	0x00, 0xf0, 0x21, 0x00


	//----- nvinfo : EIATTR_SPARSE_MMA_MASK
	.align		4
.L_13:
        /*0038*/ 	.byte	0x03, 0x50
        /*003a*/ 	.short	0x0000


	//----- nvinfo : EIATTR_MAXREG_COUNT
	.align		4
        /*003c*/ 	.byte	0x03, 0x1b
        /*003e*/ 	.short	0x00ff


	//----- nvinfo : EIATTR_MERCURY_ISA_VERSION
	.align		4
        /*0040*/ 	.byte	0x03, 0x5f
        /*0042*/ 	.short	0x0101


	//----- nvinfo : EIATTR_INT_WARP_WIDE_INSTR_OFFSETS
	.align		4
        /*0044*/ 	.byte	0x04, 0x31
        /*0046*/ 	.short	(.L_15 - .L_14)


	//   ....[0]....
.L_14:
        /*0048*/ 	.word	0x00000230


	//   ....[1]....
        /*004c*/ 	.word	0x00000240


	//----- nvinfo : EIATTR_VRC_CTA_INIT_COUNT
	.align		4
.L_15:
        /*0050*/ 	.byte	0x02, 0x4a
	.zero		1
	.zero		1


	//----- nvinfo : EIATTR_EXIT_INSTR_OFFSETS
	.align		4
        /*0054*/ 	.byte	0x04, 0x1c
        /*0056*/ 	.short	(.L_17 - .L_16)


	//   ....[0]....
.L_16:
        /*0058*/ 	.word	0x000000b0


	//   ....[1]....
        /*005c*/ 	.word	0x00000290


	//----- nvinfo : EIATTR_CRS_STACK_SIZE
	.align		4
.L_17:
        /*0060*/ 	.byte	0x04, 0x1e
        /*0062*/ 	.short	(.L_19 - .L_18)
.L_18:
        /*0064*/ 	.word	0x00000000


	//----- nvinfo : EIATTR_CBANK_PARAM_SIZE
	.align		4
.L_19:
        /*0068*/ 	.byte	0x03, 0x19
        /*006a*/ 	.short	0x0018


	//----- nvinfo : EIATTR_PARAM_CBANK
	.align		4
        /*006c*/ 	.byte	0x04, 0x0a
        /*006e*/ 	.short	(.L_21 - .L_20)
	.align		4
.L_20:
        /*0070*/ 	.word	index@(.nv.constant0._Z7collatzllPi)
        /*0074*/ 	.short	0x0380
        /*0076*/ 	.short	0x0018


	//----- nvinfo : EIATTR_SW_WAR
	.align		4
.L_21:
        /*0078*/ 	.byte	0x04, 0x36
        /*007a*/ 	.short	(.L_23 - .L_22)
.L_22:
        /*007c*/ 	.word	0x00000008
.L_23:


//--------------------- .nv.callgraph             --------------------------
	.section	.nv.callgraph,"",@"SHT_CUDA_CALLGRAPH"
	.align	4
	.sectionentsize	8
	.align		4
        /*0000*/ 	.word	0x00000000
	.align		4
        /*0004*/ 	.word	0xffffffff
	.align		4
        /*0008*/ 	.word	0x00000000
	.align		4
        /*000c*/ 	.word	0xfffffffe
	.align		4
        /*0010*/ 	.word	0x00000000
	.align		4
        /*0014*/ 	.word	0xfffffffd
	.align		4
        /*0018*/ 	.word	0x00000000
	.align		4
        /*001c*/ 	.word	0xfffffffc


//--------------------- .text._Z7collatzllPi      --------------------------
	.section	.text._Z7collatzllPi,"ax",@progbits
	.align	128
.text._Z7collatzllPi:
        .type           _Z7collatzllPi,@function
        .size           _Z7collatzllPi,(.L_x_3 - _Z7collatzllPi)
        .other          _Z7collatzllPi,@"STO_CUDA_ENTRY STV_DEFAULT"
_Z7collatzllPi:
[----:B------:R-:W-:Y:S01]  /*0000*/  LDC R1, c[0x0][0x37c] ;  /* 0x0000df00ff017b82 */ /* 0x000fe20000000800 */
[----:B------:R-:W0:Y:S07]  /*0010*/  S2R R2, SR_TID.X ;  /* 0x0000000000027919 */ /* 0x000e2e0000002100 */
[----:B------:R-:W0:Y:S01]  /*0020*/  S2UR UR4, SR_CTAID.X ;  /* 0x00000000000479c3 */ /* 0x000e220000002500 */
[----:B------:R-:W1:Y:S01]  /*0030*/  LDCU.128 UR8, c[0x0][0x380] ;  /* 0x00007000ff0877ac */ /* 0x000e620008000c00 */
[----:B------:R-:W-:-:S06]  /*0040*/  IMAD.MOV.U32 R3, RZ, RZ, RZ ;  /* 0x000000ffff037224 */ /* 0x000fcc00078e00ff */
[----:B------:R-:W0:Y:S02]  /*0050*/  LDC R5, c[0x0][0x360] ;  /* 0x0000d800ff057b82 */ /* 0x000e240000000800 */
[----:B0-----:R-:W-:-:S03]  /*0060*/  IMAD.WIDE.U32 R2, R5, UR4, R2 ;  /* 0x0000000405027c25 */ /* 0x001fc6000f8e0002 */
[----:B-1----:R-:W-:-:S04]  /*0070*/  LEA R5, P0, R2, UR8, 0x1 ;  /* 0x0000000802057c11 */ /* 0x002fc8000f8008ff */
[----:B------:R-:W-:Y:S02]  /*0080*/  LEA.HI.X R0, R2, UR9, R3, 0x1, P0 ;  /* 0x0000000902007c11 */ /* 0x000fe400080f0c03 */
[----:B------:R-:W-:-:S04]  /*0090*/  ISETP.GE.U32.AND P0, PT, R5, UR10, PT ;  /* 0x0000000a05007c0c */ /* 0x000fc8000bf06070 */
[----:B------:R-:W-:-:S13]  /*00a0*/  ISETP.GE.AND.EX P0, PT, R0, UR11, PT, P0 ;  /* 0x0000000b00007c0c */ /* 0x000fda000bf06300 */
[----:B------:R-:W-:Y:S05]  /*00b0*/  @P0 EXIT ;  /* 0x000000000000094d */ /* 0x000fea0003800000 */
[----:B------:R-:W-:Y:S01]  /*00c0*/  BSSY.RECONVERGENT B0, `(.L_x_0) ;  /* 0x0000014000007945 */ /* 0x000fe20003800200 */
[----:B------:R-:W-:Y:S01]  /*00d0*/  IMAD.MOV.U32 R6, RZ, RZ, 0x1 ;  /* 0x00000001ff067424 */ /* 0x000fe200078e00ff */
[----:B------:R-:W0:Y:S06]  /*00e0*/  LDCU.64 UR6, c[0x0][0x358] ;  /* 0x00006b00ff0677ac */ /* 0x000e2c0008000a00 */
.L_x_1:
[----:B------:R-:W-:Y:S01]  /*00f0*/  LOP3.LUT R2, R5, 0x1, RZ, 0xc0, !PT ;  /* 0x0000000105027812 */ /* 0x000fe200078ec0ff */
[----:B------:R-:W-:Y:S02]  /*0100*/  IMAD.MOV.U32 R4, RZ, RZ, R5 ;  /* 0x000000ffff047224 */ /* 0x000fe400078e0005 */
[----:B------:R-:W-:Y:S01]  /*0110*/  IMAD.MOV.U32 R9, RZ, RZ, R0 ;  /* 0x000000ffff097224 */ /* 0x000fe200078e0000 */
[----:B------:R-:W-:Y:S01]  /*0120*/  ISETP.NE.U32.AND P0, PT, R2, 0x1, PT ;  /* 0x000000010200780c */ /* 0x000fe20003f05070 */
[----:B------:R-:W-:-:S03]  /*0130*/  VIADD R6, R6, 0x1 ;  /* 0x0000000106067836 */ /* 0x000fc60000000000 */
[----:B------:R-:W-:-:S13]  /*0140*/  ISETP.NE.U32.AND.EX P0, PT, RZ, RZ, PT, P0 ;  /* 0x000000ffff00720c */ /* 0x000fda0003f05100 */
[----:B------:R-:W-:Y:S02]  /*0150*/  @!P0 IMAD.MOV.U32 R2, RZ, RZ, 0x1 ;  /* 0x00000001ff028424 */ /* 0x000fe400078e00ff */
[----:B------:R-:W-:Y:S02]  /*0160*/  @!P0 IMAD.MOV.U32 R3, RZ, RZ, 0x0 ;  /* 0x00000000ff038424 */ /* 0x000fe400078e00ff */
[----:B------:R-:W-:Y:S02]  /*0170*/  @!P0 IMAD R7, R0, 0x3, RZ ;  /* 0x0000000300078824 */ /* 0x000fe400078e02ff */
[----:B------:R-:W-:-:S04]  /*0180*/  @!P0 IMAD.WIDE.U32 R2, R5, 0x3, R2 ;  /* 0x0000000305028825 */ /* 0x000fc800078e0002 */
[----:B------:R-:W-:Y:S01]  /*0190*/  @!P0 IMAD.MOV.U32 R5, RZ, RZ, R2 ;  /* 0x000000ffff058224 */ /* 0x000fe200078e0002 */
[----:B------:R-:W-:Y:S01]  /*01a0*/  @P0 SHF.R.S64 R5, R4, 0x1, R9 ;  /* 0x0000000104050819 */ /* 0x000fe20000001009 */
[----:B------:R-:W-:Y:S01]  /*01b0*/  @!P0 IMAD.IADD R0, R3, 0x1, R7 ;  /* 0x0000000103008824 */ /* 0x000fe200078e0207 */
[----:B------:R-:W-:Y:S02]  /*01c0*/  @P0 SHF.R.S32.HI R0, RZ, 0x1, R9 ;  /* 0x00000001ff000819 */ /* 0x000fe40000011409 */
[----:B------:R-:W-:-:S04]  /*01d0*/  ISETP.NE.U32.AND P0, PT, R5, 0x1, PT ;  /* 0x000000010500780c */ /* 0x000fc80003f05070 */
[----:B------:R-:W-:-:S13]  /*01e0*/  ISETP.NE.AND.EX P0, PT, R0, RZ, PT, P0 ;  /* 0x000000ff0000720c */ /* 0x000fda0003f05300 */
[----:B------:R-:W-:Y:S05]  /*01f0*/  @P0 BRA `(.L_x_1) ;  /* 0xfffffffc00bc0947 */ /* 0x000fea000383ffff */
[----:B0-----:R-:W-:Y:S05]  /*0200*/  BSYNC.RECONVERGENT B0 ;  /* 0x0000000000007941 */ /* 0x001fea0003800200 */
.L_x_0:
[----:B------:R-:W0:Y:S01]  /*0210*/  S2R R0, SR_LANEID ;  /* 0x0000000000007919 */ /* 0x000e220000000000 */
[----:B------:R-:W1:Y:S01]  /*0220*/  LDC.64 R2, c[0x0][0x390] ;  /* 0x0000e400ff027b82 */ /* 0x000e620000000a00 */
[----:B------:R-:W-:Y:S01]  /*0230*/  VOTEU.ANY UR4, UPT, PT ;  /* 0x0000000000047886 */ /* 0x000fe200038e0100 */
[----:B------:R-:W-:Y:S01]  /*0240*/  CREDUX.MAX.S32 UR5, R6 ;  /* 0x00000000060572cc */ /* 0x000fe20000000200 */
[----:B------:R-:W-:-:S12]  /*0250*/  UFLO.U32 UR4, UR4 ;  /* 0x00000004000472bd */ /* 0x000fd800080e0000 */
[----:B------:R-:W-:Y:S01]  /*0260*/  IMAD.U32 R5, RZ, RZ, UR5 ;  /* 0x00000005ff057e24 */ /* 0x000fe2000f8e00ff */
[----:B0-----:R-:W-:-:S13]  /*0270*/  ISETP.EQ.U32.AND P0, PT, R0, UR4, PT ;  /* 0x0000000400007c0c */ /* 0x001fda000bf02070 */
[----:B-1----:R-:W-:Y:S01]  /*0280*/  @P0 REDG.E.MAX.S32.STRONG.GPU desc[UR6][R2.64], R5 ;  /* 0x000000050200098e */ /* 0x002fe2000d12e306 */
[----:B------:R-:W-:Y:S05]  /*0290*/  EXIT ;  /* 0x000000000000794d */ /* 0x000fea0003800000 */
.L_x_2:
[----:B------:R-:W-:-:S00]  /*02a0*/  BRA `(.L_x_2) ;  /* 0xfffffffc00fc7947 */ /* 0x000fc0000383ffff */
[----:B------:R-:W-:-:S00]  /*02b0*/  NOP ;  /* 0x0000000000007918 */ /* 0x000fc00000000000 */
        /* <DEDUP_REMOVED lines=12> */
.L_x_3:


//--------------------- .nv.shared.reserved.0     --------------------------
	.section	.nv.shared.reserved.0,"aw",@nobits
	.weak		__nv_reservedSMEM_offset_0_alias
	.size		__nv_reservedSMEM_offset_0_alias, 0, 64
	.other		__nv_reservedSMEM_offset_0_alias,@"STO_CUDA_RESERVED_SHARED STV_DEFAULT"
__nv_reservedSMEM_offset_0_alias:
	.zero		0
	.zero		64


//--------------------- .nv.constant0._Z7collatzllPi --------------------------
	.section	.nv.constant0._Z7collatzllPi,"a",@progbits
	.sectionflags	@""
	.align	4
.nv.constant0._Z7collatzllPi:
	.zero		920


//--------------------- SYMBOLS --------------------------

	.type		.nv.reservedSmem.offset0,@object
	.size		.nv.reservedSmem.offset0,0x4
